//
// Generated by NVIDIA NVVM Compiler
//
// Compiler Build ID: CL-36424714
// Cuda compilation tools, release 13.0, V13.0.88
// Based on NVVM 20.0.0
//

.version 9.0
.target sm_100
.address_size 64

	// .globl	_Z5convoPfS_ii
.const .align 4 .b8 mask_mat[36];
// _ZZ5convoPfS_iiE10shared_mem has been demoted

.visible .entry _Z5convoPfS_ii(
	.param .u64 .ptr .align 1 _Z5convoPfS_ii_param_0,
	.param .u64 .ptr .align 1 _Z5convoPfS_ii_param_1,
	.param .u32 _Z5convoPfS_ii_param_2,
	.param .u32 _Z5convoPfS_ii_param_3
)
{
	.reg .pred 	%p<31>;
	.reg .b32 	%r<102>;
	.reg .b32 	%f<100>;
	.reg .b64 	%rd<21>;
	// demoted variable
	.shared .align 4 .b8 _ZZ5convoPfS_iiE10shared_mem[144];
	ld.param.u64 	%rd4, [_Z5convoPfS_ii_param_0];
	ld.param.u64 	%rd5, [_Z5convoPfS_ii_param_1];
	ld.param.u32 	%r37, [_Z5convoPfS_ii_param_2];
	ld.param.u32 	%r36, [_Z5convoPfS_ii_param_3];
	mov.u32 	%r1, %tid.x;
	mov.u32 	%r2, %tid.y;
	mov.u32 	%r38, %ctaid.x;
	shl.b32 	%r39, %r38, 2;
	add.s32 	%r3, %r39, %r1;
	mov.u32 	%r40, %ctaid.y;
	shl.b32 	%r41, %r40, 2;
	add.s32 	%r42, %r41, %r2;
	shr.u32 	%r43, %r36, 31;
	add.s32 	%r44, %r36, %r43;
	shr.s32 	%r5, %r44, 1;
	add.s32 	%r6, %r5, %r1;
	add.s32 	%r7, %r5, %r2;
	max.s32 	%r45, %r3, %r42;
	setp.ge.s32 	%p1, %r45, %r37;
	@%p1 bra 	$L__BB0_2;
	cvta.to.global.u64 	%rd6, %rd4;
	mad.lo.s32 	%r51, %r37, %r42, %r3;
	mul.wide.s32 	%rd7, %r51, 4;
	add.s64 	%rd8, %rd6, %rd7;
	ld.global.f32 	%f40, [%rd8];
	mov.u32 	%r52, _ZZ5convoPfS_iiE10shared_mem;
	mad.lo.s32 	%r53, %r7, 24, %r52;
	shl.b32 	%r54, %r6, 2;
	add.s32 	%r55, %r53, %r54;
	st.shared.f32 	[%r55], %f40;
	bra.uni 	$L__BB0_3;
$L__BB0_2:
	mov.u32 	%r46, _ZZ5convoPfS_iiE10shared_mem;
	mad.lo.s32 	%r47, %r7, 24, %r46;
	shl.b32 	%r48, %r6, 2;
	add.s32 	%r49, %r47, %r48;
	mov.b32 	%r50, 0;
	st.shared.u32 	[%r49], %r50;
$L__BB0_3:
	bar.sync 	0;
	or.b32  	%r56, %r1, %r2;
	and.b32  	%r57, %r56, 1020;
	setp.ne.s32 	%p2, %r57, 0;
	setp.ge.s32 	%p3, %r45, %r37;
	or.pred  	%p4, %p3, %p2;
	@%p4 bra 	$L__BB0_48;
	neg.s32 	%r8, %r5;
	setp.lt.s32 	%p5, %r36, -1;
	mov.f32 	%f78, 0f00000000;
	@%p5 bra 	$L__BB0_47;
	abs.s32 	%r9, %r5;
	add.s32 	%r10, %r5, %r9;
	add.s32 	%r59, %r10, 1;
	and.b32  	%r11, %r59, 7;
	add.s32 	%r12, %r11, -1;
	and.b32  	%r13, %r59, 3;
	and.b32  	%r14, %r59, -8;
	and.b32  	%r15, %r10, 1;
	mov.f32 	%f78, 0f00000000;
	mov.u64 	%rd16, mask_mat;
	mov.u32 	%r97, %r8;
$L__BB0_6:
	mov.u32 	%r16, %r97;
	setp.lt.u32 	%p6, %r10, 7;
	add.s32 	%r17, %r16, %r7;
	mov.u32 	%r60, _ZZ5convoPfS_iiE10shared_mem;
	mad.lo.s32 	%r18, %r17, 24, %r60;
	add.s32 	%r61, %r16, %r5;
	mad.lo.s32 	%r19, %r61, %r36, %r5;
	mov.u32 	%r99, %r8;
	@%p6 bra 	$L__BB0_25;
	mov.u32 	%r99, %r8;
$L__BB0_8:
	.pragma "nounroll";
	add.s32 	%r21, %r99, %r6;
	max.u32 	%r62, %r17, %r21;
	setp.gt.u32 	%p7, %r62, 5;
	shl.b32 	%r63, %r21, 2;
	add.s32 	%r22, %r18, %r63;
	add.s32 	%r64, %r19, %r99;
	mul.wide.s32 	%rd9, %r64, 4;
	add.s64 	%rd1, %rd16, %rd9;
	@%p7 bra 	$L__BB0_10;
	ld.shared.f32 	%f44, [%r22];
	ld.const.f32 	%f45, [%rd1];
	fma.rn.f32 	%f78, %f44, %f45, %f78;
$L__BB0_10:
	add.s32 	%r65, %r21, 1;
	max.u32 	%r66, %r17, %r65;
	setp.gt.u32 	%p8, %r66, 5;
	@%p8 bra 	$L__BB0_12;
	ld.shared.f32 	%f46, [%r22+4];
	ld.const.f32 	%f47, [%rd1+4];
	fma.rn.f32 	%f78, %f46, %f47, %f78;
$L__BB0_12:
	add.s32 	%r67, %r21, 2;
	max.u32 	%r68, %r17, %r67;
	setp.gt.u32 	%p9, %r68, 5;
	@%p9 bra 	$L__BB0_14;
	ld.shared.f32 	%f48, [%r22+8];
	ld.const.f32 	%f49, [%rd1+8];
	fma.rn.f32 	%f78, %f48, %f49, %f78;
$L__BB0_14:
	add.s32 	%r69, %r21, 3;
	max.u32 	%r70, %r17, %r69;
	setp.gt.u32 	%p10, %r70, 5;
	@%p10 bra 	$L__BB0_16;
	ld.shared.f32 	%f50, [%r22+12];
	ld.const.f32 	%f51, [%rd1+12];
	fma.rn.f32 	%f78, %f50, %f51, %f78;
$L__BB0_16:
	add.s32 	%r71, %r21, 4;
	max.u32 	%r72, %r17, %r71;
	setp.gt.u32 	%p11, %r72, 5;
	@%p11 bra 	$L__BB0_18;
	ld.shared.f32 	%f52, [%r22+16];
	ld.const.f32 	%f53, [%rd1+16];
	fma.rn.f32 	%f78, %f52, %f53, %f78;
$L__BB0_18:
	add.s32 	%r73, %r21, 5;
	max.u32 	%r74, %r17, %r73;
	setp.gt.u32 	%p12, %r74, 5;
	@%p12 bra 	$L__BB0_20;
	ld.shared.f32 	%f54, [%r22+20];
	ld.const.f32 	%f55, [%rd1+20];
	fma.rn.f32 	%f78, %f54, %f55, %f78;
$L__BB0_20:
	setp.gt.u32 	%p13, %r17, 5;
	setp.lt.u32 	%p14, %r21, -6;
	or.pred  	%p15, %p13, %p14;
	@%p15 bra 	$L__BB0_22;
	ld.shared.f32 	%f56, [%r22+24];
	ld.const.f32 	%f57, [%rd1+24];
	fma.rn.f32 	%f78, %f56, %f57, %f78;
$L__BB0_22:
	add.s32 	%r75, %r21, 7;
	max.u32 	%r76, %r17, %r75;
	setp.gt.u32 	%p16, %r76, 5;
	@%p16 bra 	$L__BB0_24;
	ld.shared.f32 	%f58, [%r22+28];
	ld.const.f32 	%f59, [%rd1+28];
	fma.rn.f32 	%f78, %f58, %f59, %f78;
$L__BB0_24:
	add.s32 	%r99, %r99, 8;
	add.s32 	%r77, %r99, %r5;
	setp.ne.s32 	%p17, %r77, %r14;
	@%p17 bra 	$L__BB0_8;
$L__BB0_25:
	setp.eq.s32 	%p18, %r11, 0;
	@%p18 bra 	$L__BB0_46;
	setp.lt.u32 	%p19, %r12, 3;
	@%p19 bra 	$L__BB0_36;
	add.s32 	%r25, %r99, %r6;
	max.u32 	%r78, %r17, %r25;
	setp.gt.u32 	%p20, %r78, 5;
	shl.b32 	%r79, %r25, 2;
	add.s32 	%r26, %r18, %r79;
	add.s32 	%r80, %r19, %r99;
	mul.wide.s32 	%rd11, %r80, 4;
	add.s64 	%rd2, %rd16, %rd11;
	@%p20 bra 	$L__BB0_29;
	ld.shared.f32 	%f61, [%r26];
	ld.const.f32 	%f62, [%rd2];
	fma.rn.f32 	%f78, %f61, %f62, %f78;
$L__BB0_29:
	add.s32 	%r81, %r25, 1;
	max.u32 	%r82, %r17, %r81;
	setp.gt.u32 	%p21, %r82, 5;
	@%p21 bra 	$L__BB0_31;
	ld.shared.f32 	%f63, [%r26+4];
	ld.const.f32 	%f64, [%rd2+4];
	fma.rn.f32 	%f78, %f63, %f64, %f78;
$L__BB0_31:
	add.s32 	%r83, %r25, 2;
	max.u32 	%r84, %r17, %r83;
	setp.gt.u32 	%p22, %r84, 5;
	@%p22 bra 	$L__BB0_33;
	ld.shared.f32 	%f65, [%r26+8];
	ld.const.f32 	%f66, [%rd2+8];
	fma.rn.f32 	%f78, %f65, %f66, %f78;
$L__BB0_33:
	add.s32 	%r85, %r25, 3;
	max.u32 	%r86, %r17, %r85;
	setp.gt.u32 	%p23, %r86, 5;
	@%p23 bra 	$L__BB0_35;
	ld.shared.f32 	%f67, [%r26+12];
	ld.const.f32 	%f68, [%rd2+12];
	fma.rn.f32 	%f78, %f67, %f68, %f78;
$L__BB0_35:
	add.s32 	%r99, %r99, 4;
$L__BB0_36:
	setp.eq.s32 	%p24, %r13, 0;
	@%p24 bra 	$L__BB0_46;
	setp.eq.s32 	%p25, %r13, 1;
	@%p25 bra 	$L__BB0_43;
	add.s32 	%r29, %r99, %r6;
	max.u32 	%r87, %r17, %r29;
	setp.gt.u32 	%p26, %r87, 5;
	shl.b32 	%r88, %r29, 2;
	add.s32 	%r30, %r18, %r88;
	add.s32 	%r89, %r19, %r99;
	mul.wide.s32 	%rd13, %r89, 4;
	add.s64 	%rd3, %rd16, %rd13;
	@%p26 bra 	$L__BB0_40;
	ld.shared.f32 	%f70, [%r30];
	ld.const.f32 	%f71, [%rd3];
	fma.rn.f32 	%f78, %f70, %f71, %f78;
$L__BB0_40:
	add.s32 	%r90, %r29, 1;
	max.u32 	%r91, %r17, %r90;
	setp.gt.u32 	%p27, %r91, 5;
	@%p27 bra 	$L__BB0_42;
	ld.shared.f32 	%f72, [%r30+4];
	ld.const.f32 	%f73, [%rd3+4];
	fma.rn.f32 	%f78, %f72, %f73, %f78;
$L__BB0_42:
	add.s32 	%r99, %r99, 2;
$L__BB0_43:
	setp.ne.s32 	%p28, %r15, 0;
	@%p28 bra 	$L__BB0_46;
	add.s32 	%r33, %r99, %r6;
	max.u32 	%r92, %r17, %r33;
	setp.gt.u32 	%p29, %r92, 5;
	@%p29 bra 	$L__BB0_46;
	shl.b32 	%r93, %r33, 2;
	add.s32 	%r94, %r18, %r93;
	ld.shared.f32 	%f74, [%r94];
	add.s32 	%r95, %r19, %r99;
	mul.wide.s32 	%rd15, %r95, 4;
	add.s64 	%rd17, %rd16, %rd15;
	ld.const.f32 	%f75, [%rd17];
	fma.rn.f32 	%f78, %f74, %f75, %f78;
$L__BB0_46:
	add.s32 	%r97, %r16, 1;
	setp.ne.s32 	%p30, %r16, %r9;
	@%p30 bra 	$L__BB0_6;
$L__BB0_47:
	mad.lo.s32 	%r96, %r37, %r42, %r3;
	cvta.to.global.u64 	%rd18, %rd5;
	mul.wide.s32 	%rd19, %r96, 4;
	add.s64 	%rd20, %rd18, %rd19;
	st.global.f32 	[%rd20], %f78;
$L__BB0_48:
	ret;

}


// ===== COMPILED SASS (sm_100) =====

	.target	sm_100

	.elftype	@"ET_EXEC"


//--------------------- .note.nv.tkinfo           --------------------------
	.section	.note.nv.tkinfo,"",@"SHT_NOTE"
	.sectionflags	@"SHF_NOTE_NV_TKINFO"
	.tkinfo
        /*0018*/ 	.word	0x00000002
        /*0030*/ 	.string	""
        /*0030*/ 	.string	"ptxas"
        /*0030*/ 	.string	"Cuda compilation tools, release 13.0, V13.0.88"
        /*0030*/ 	.string	"Build cuda_13.0.r13.0/compiler.36424714_0"
        /*0030*/ 	.string	"-arch sm_100 -m 64 "



//--------------------- .note.nv.cuinfo           --------------------------
	.section	.note.nv.cuinfo,"",@"SHT_NOTE"
	.sectionflags	@"SHF_NOTE_NV_CUINFO"
        /*0018*/ 	.short	0x0002
        /*001a*/ 	.short	0x0064
        /*001c*/ 	.short	0x0082
	.zero		2


//--------------------- .nv.info                  --------------------------
	.section	.nv.info,"",@"SHT_CUDA_INFO"
	.align	4


	//----- nvinfo : EIATTR_REGCOUNT
	.align		4
        /*0000*/ 	.byte	0x04, 0x2f
        /*0002*/ 	.short	(.L_2 - .L_1)
	.align		4
.L_1:
        /*0004*/ 	.word	index@(_Z5convoPfS_ii)
        /*0008*/ 	.word	0x0000001d


	//----- nvinfo : EIATTR_FRAME_SIZE
	.align		4
.L_2:
        /*000c*/ 	.byte	0x04, 0x11
        /*000e*/ 	.short	(.L_4 - .L_3)
	.align		4
.L_3:
        /*0010*/ 	.word	index@(_Z5convoPfS_ii)
        /*0014*/ 	.word	0x00000000


	//----- nvinfo : EIATTR_MIN_STACK_SIZE
	.align		4
.L_4:
        /*0018*/ 	.byte	0x04, 0x12
        /*001a*/ 	.short	(.L_6 - .L_5)
	.align		4
.L_5:
        /*001c*/ 	.word	index@(_Z5convoPfS_ii)
        /*0020*/ 	.word	0x00000000
.L_6:


//--------------------- .nv.compat                --------------------------
	.section	.nv.compat,"",@"SHT_CUDA_COMPAT_INFO"
	.align	4
        /*0000*/ 	.byte	0x02, 0x09, 0x00, 0x00, 0x02, 0x02, 0x01, 0x00, 0x02, 0x05, 0x05, 0x00, 0x03, 0x07, 0x01, 0x01
        /*0010*/ 	.byte	0x02, 0x03, 0x00, 0x00, 0x02, 0x06, 0x01, 0x00, 0x04, 0x0b, 0x08, 0x00, 0x09, 0x00, 0x00, 0x00
        /*0020*/ 	.byte	0x00, 0x00, 0x00, 0x00


//--------------------- .nv.info._Z5convoPfS_ii   --------------------------
	.section	.nv.info._Z5convoPfS_ii,"",@"SHT_CUDA_INFO"
	.sectionflags	@""
	.align	4


	//----- nvinfo : EIATTR_CUDA_API_VERSION
	.align		4
        /*0000*/ 	.byte	0x04, 0x37
        /*0002*/ 	.short	(.L_8 - .L_7)
.L_7:
        /*0004*/ 	.word	0x00000082


	//----- nvinfo : EIATTR_KPARAM_INFO
	.align		4
.L_8:
        /*0008*/ 	.byte	0x04, 0x17
        /*000a*/ 	.short	(.L_10 - .L_9)
.L_9:
        /*000c*/ 	.word	0x00000000
        /*0010*/ 	.short	0x0003
        /*0012*/ 	.short	0x0014
        /*0014*/ 	.byte	0x00, 0xf0, 0x11, 0x00


	//----- nvinfo : EIATTR_KPARAM_INFO
	.align		4
.L_10:
        /*0018*/ 	.byte	0x04, 0x17
        /*001a*/ 	.short	(.L_12 - .L_11)
.L_11:
        /*001c*/ 	.word	0x00000000
        /*0020*/ 	.short	0x0002
        /*0022*/ 	.short	0x0010
        /*0024*/ 	.byte	0x00, 0xf0, 0x11, 0x00


	//----- nvinfo : EIATTR_KPARAM_INFO
	.align		4
.L_12:
        /*0028*/ 	.byte	0x04, 0x17
        /*002a*/ 	.short	(.L_14 - .L_13)
.L_13:
        /*002c*/ 	.word	0x00000000
        /*0030*/ 	.short	0x0001
        /*0032*/ 	.short	0x0008
        /*0034*/ 	.byte	0x00, 0xf5, 0x21, 0x00


	//----- nvinfo : EIATTR_KPARAM_INFO
	.align		4
.L_14:
        /*0038*/ 	.byte	0x04, 0x17
        /*003a*/ 	.short	(.L_16 - .L_15)
.L_15:
        /*003c*/ 	.word	0x00000000
        /*0040*/ 	.short	0x0000
        /*0042*/ 	.short	0x0000
        /*0044*/ 	.byte	0x00, 0xf5, 0x21, 0x00


	//----- nvinfo : EIATTR_SPARSE_MMA_MASK
	.align		4
.L_16:
        /*0048*/ 	.byte	0x03, 0x50
        /*004a*/ 	.short	0x0000


	//----- nvinfo : EIATTR_MAXREG_COUNT
	.align		4
        /*004c*/ 	.byte	0x03, 0x1b
        /*004e*/ 	.short	0x00ff


	//----- nvinfo : EIATTR_NUM_BARRIERS
	.align		4
        /*0050*/ 	.byte	0x02, 0x4c
        /*0052*/ 	.byte	0x01
	.zero		1


	//----- nvinfo : EIATTR_MERCURY_ISA_VERSION
	.align		4
        /*0054*/ 	.byte	0x03, 0x5f
        /*0056*/ 	.short	0x0101


	//----- nvinfo : EIATTR_VRC_CTA_INIT_COUNT
	.align		4
        /*0058*/ 	.byte	0x02, 0x4a
	.zero		1
	.zero		1


	//----- nvinfo : EIATTR_EXIT_INSTR_OFFSETS
	.align		4
        /*005c*/ 	.byte	0x04, 0x1c
        /*005e*/ 	.short	(.L_18 - .L_17)


	//   ....[0]....
.L_17:
        /*0060*/ 	.word	0x000001d0


	//   ....[1]....
        /*0064*/ 	.word	0x00000ab0


	//----- nvinfo : EIATTR_CBANK_PARAM_SIZE
	.align		4
.L_18:
        /*0068*/ 	.byte	0x03, 0x19
        /*006a*/ 	.short	0x0018


	//----- nvinfo : EIATTR_PARAM_CBANK
	.align		4
        /*006c*/ 	.byte	0x04, 0x0a
        /*006e*/ 	.short	(.L_20 - .L_19)
	.align		4
.L_19:
        /*0070*/ 	.word	index@(.nv.constant0._Z5convoPfS_ii)
        /*0074*/ 	.short	0x0380
        /*0076*/ 	.short	0x0018


	//----- nvinfo : EIATTR_SW_WAR
	.align		4
.L_20:
        /*0078*/ 	.byte	0x04, 0x36
        /*007a*/ 	.short	(.L_22 - .L_21)
.L_21:
        /*007c*/ 	.word	0x00000008
.L_22:


//--------------------- .nv.callgraph             --------------------------
	.section	.nv.callgraph,"",@"SHT_CUDA_CALLGRAPH"
	.align	4
	.sectionentsize	8
	.align		4
        /*0000*/ 	.word	0x00000000
	.align		4
        /*0004*/ 	.word	0xffffffff
	.align		4
        /*0008*/ 	.word	0x00000000
	.align		4
        /*000c*/ 	.word	0xfffffffe
	.align		4
        /*0010*/ 	.word	0x00000000
	.align		4
        /*0014*/ 	.word	0xfffffffd
	.align		4
        /*0018*/ 	.word	0x00000000
	.align		4
        /*001c*/ 	.word	0xfffffffc


//--------------------- .nv.constant3             --------------------------
	.section	.nv.constant3,"a",@progbits
	.align	4
.nv.constant3:
	.type		mask_mat,@object
	.size		mask_mat,(.L_0 - mask_mat)
mask_mat:
	.zero		36
.L_0:


//--------------------- .text._Z5convoPfS_ii      --------------------------
	.section	.text._Z5convoPfS_ii,"ax",@progbits
	.align	128
        .global         _Z5convoPfS_ii
        .type           _Z5convoPfS_ii,@function
        .size           _Z5convoPfS_ii,(.L_x_8 - _Z5convoPfS_ii)
        .other          _Z5convoPfS_ii,@"STO_CUDA_ENTRY STV_DEFAULT"
_Z5convoPfS_ii:
.text._Z5convoPfS_ii:
[----:B------:R-:W-:Y:S01]  /*0000*/  LDC R1, c[0x0][0x37c] ;  /* 0x0000df00ff017b82 */ /* 0x000fe20000000800 */
[----:B------:R-:W0:Y:S07]  /*0010*/  S2R R13, SR_TID.X ;  /* 0x00000000000d7919 */ /* 0x000e2e0000002100 */
[----:B------:R-:W1:Y:S01]  /*0020*/  LDC.64 R4, c[0x0][0x390] ;  /* 0x0000e400ff047b82 */ /* 0x000e620000000a00 */
[----:B------:R-:W2:Y:S01]  /*0030*/  LDCU.64 UR4, c[0x0][0x358] ;  /* 0x00006b00ff0477ac */ /* 0x000ea20008000a00 */
[----:B------:R-:W0:Y:S01]  /*0040*/  S2R R0, SR_CTAID.X ;  /* 0x0000000000007919 */ /* 0x000e220000002500 */
[----:B------:R-:W3:Y:S01]  /*0050*/  S2R R12, SR_TID.Y ;  /* 0x00000000000c7919 */ /* 0x000ee20000002200 */
[----:B------:R-:W3:Y:S01]  /*0060*/  S2R R7, SR_CTAID.Y ;  /* 0x0000000000077919 */ /* 0x000ee20000002600 */
[----:B0-----:R-:W-:-:S02]  /*0070*/  IMAD R3, R0, 0x4, R13 ;  /* 0x0000000400037824 */ /* 0x001fc400078e020d */
[----:B---3--:R-:W-:-:S05]  /*0080*/  IMAD R0, R7, 0x4, R12 ;  /* 0x0000000407007824 */ /* 0x008fca00078e020c */
[----:B------:R-:W-:-:S04]  /*0090*/  VIMNMX R11, PT, PT, R3, R0, !PT ;  /* 0x00000000030b7248 */ /* 0x000fc80007fe0100 */
[----:B-1----:R-:W-:-:S13]  /*00a0*/  ISETP.GE.AND P1, PT, R11, R4, PT ;  /* 0x000000040b00720c */ /* 0x002fda0003f26270 */
[----:B------:R-:W0:Y:S01]  /*00b0*/  @!P1 LDC.64 R8, c[0x0][0x380] ;  /* 0x0000e000ff089b82 */ /* 0x000e220000000a00 */
[----:B------:R-:W-:-:S04]  /*00c0*/  @!P1 IMAD R7, R0, R4, R3 ;  /* 0x0000000400079224 */ /* 0x000fc800078e0203 */
[----:B0-----:R-:W-:-:S06]  /*00d0*/  @!P1 IMAD.WIDE R8, R7, 0x4, R8 ;  /* 0x0000000407089825 */ /* 0x001fcc00078e0208 */
[----:B--2---:R-:W2:Y:S01]  /*00e0*/  @!P1 LDG.E R8, desc[UR4][R8.64] ;  /* 0x0000000408089981 */ /* 0x004ea2000c1e1900 */
[----:B------:R-:W-:Y:S02]  /*00f0*/  LEA.HI R2, R5, R5, RZ, 0x1 ;  /* 0x0000000505027211 */ /* 0x000fe400078f08ff */
[----:B------:R-:W-:Y:S01]  /*0100*/  MOV R6, 0x400 ;  /* 0x0000040000067802 */ /* 0x000fe20000000f00 */
[----:B------:R-:W0:Y:S01]  /*0110*/  S2R R7, SR_CgaCtaId ;  /* 0x0000000000077919 */ /* 0x000e220000008800 */
[----:B------:R-:W-:Y:S02]  /*0120*/  SHF.R.S32.HI R2, RZ, 0x1, R2 ;  /* 0x00000001ff027819 */ /* 0x000fe40000011402 */
[----:B------:R-:W-:-:S04]  /*0130*/  LOP3.LUT P0, RZ, R13, 0x3fc, R12, 0xc8, !PT ;  /* 0x000003fc0dff7812 */ /* 0x000fc8000780c80c */
[----:B------:R-:W-:Y:S02]  /*0140*/  ISETP.GE.OR P0, PT, R11, R4, P0 ;  /* 0x000000040b00720c */ /* 0x000fe40000706670 */
[----:B0-----:R-:W-:Y:S01]  /*0150*/  LEA R7, R7, R6, 0x18 ;  /* 0x0000000607077211 */ /* 0x001fe200078ec0ff */
[----:B------:R-:W-:-:S04]  /*0160*/  IMAD.IADD R6, R2, 0x1, R12 ;  /* 0x0000000102067824 */ /* 0x000fc800078e020c */
[----:B------:R-:W-:Y:S02]  /*0170*/  IMAD R10, R6, 0x18, R7 ;  /* 0x00000018060a7824 */ /* 0x000fe400078e0207 */
[----:B------:R-:W-:-:S04]  /*0180*/  IMAD.IADD R7, R2, 0x1, R13 ;  /* 0x0000000102077824 */ /* 0x000fc800078e020d */
[----:B------:R-:W-:-:S05]  /*0190*/  IMAD R13, R7, 0x4, R10 ;  /* 0x00000004070d7824 */ /* 0x000fca00078e020a */
[----:B--2---:R0:W-:Y:S04]  /*01a0*/  @!P1 STS [R13], R8 ;  /* 0x000000080d009388 */ /* 0x0041e80000000800 */
[----:B------:R0:W-:Y:S01]  /*01b0*/  @P1 STS [R13], RZ ;  /* 0x000000ff0d001388 */ /* 0x0001e20000000800 */
[----:B------:R-:W-:Y:S06]  /*01c0*/  BAR.SYNC.DEFER_BLOCKING 0x0 ;  /* 0x0000000000007b1d */ /* 0x000fec0000010000 */
[----:B------:R-:W-:Y:S05]  /*01d0*/  @P0 EXIT ;  /* 0x000000000000094d */ /* 0x000fea0003800000 */
[----:B------:R-:W-:Y:S01]  /*01e0*/  ISETP.GE.AND P0, PT, R5, -0x1, PT ;  /* 0xffffffff0500780c */ /* 0x000fe20003f06270 */
[----:B------:R-:W-:-:S12]  /*01f0*/  IMAD.MOV.U32 R4, RZ, RZ, RZ ;  /* 0x000000ffff047224 */ /* 0x000fd800078e00ff */
[----:B------:R-:W-:Y:S05]  /*0200*/  @!P0 BRA `(.L_x_0) ;  /* 0x0000000800148947 */ /* 0x000fea0003800000 */
[----:B------:R-:W-:Y:S02]  /*0210*/  IABS R5, R2 ;  /* 0x0000000200057213 */ /* 0x000fe40000000000 */
[----:B0-----:R-:W-:-:S03]  /*0220*/  IADD3 R8, PT, PT, -R2, RZ, RZ ;  /* 0x000000ff02087210 */ /* 0x001fc60007ffe1ff */
[----:B------:R-:W-:Y:S02]  /*0230*/  IMAD.IADD R5, R2, 0x1, R5 ;  /* 0x0000000102057824 */ /* 0x000fe400078e0205 */
[----:B------:R-:W-:Y:S02]  /*0240*/  IMAD.MOV.U32 R9, RZ, RZ, R8 ;  /* 0x000000ffff097224 */ /* 0x000fe400078e0008 */
[----:B------:R-:W-:-:S05]  /*0250*/  VIADD R10, R5, 0x1 ;  /* 0x00000001050a7836 */ /* 0x000fca0000000000 */
[C---:B------:R-:W-:Y:S02]  /*0260*/  LOP3.LUT R24, R10.reuse, 0x7, RZ, 0xc0, !PT ;  /* 0x000000070a187812 */ /* 0x040fe400078ec0ff */
[C---:B------:R-:W-:Y:S02]  /*0270*/  LOP3.LUT R26, R10.reuse, 0x3, RZ, 0xc0, !PT ;  /* 0x000000030a1a7812 */ /* 0x040fe400078ec0ff */
[----:B------:R-:W-:Y:S01]  /*0280*/  LOP3.LUT R10, R10, 0xfffffff8, RZ, 0xc0, !PT ;  /* 0xfffffff80a0a7812 */ /* 0x000fe200078ec0ff */
[----:B------:R-:W-:-:S05]  /*0290*/  VIADD R4, R24, 0xffffffff ;  /* 0xffffffff18047836 */ /* 0x000fca0000000000 */
[----:B------:R-:W-:Y:S01]  /*02a0*/  ISETP.GE.U32.AND P1, PT, R4, 0x3, PT ;  /* 0x000000030400780c */ /* 0x000fe20003f26070 */
[----:B------:R-:W-:-:S12]  /*02b0*/  IMAD.MOV.U32 R4, RZ, RZ, RZ ;  /* 0x000000ffff047224 */ /* 0x000fd800078e00ff */
.L_x_6:
[----:B------:R-:W0:Y:S01]  /*02c0*/  S2R R12, SR_CgaCtaId ;  /* 0x00000000000c7919 */ /* 0x000e220000008800 */
[----:B------:R-:W1:Y:S01]  /*02d0*/  LDCU UR6, c[0x0][0x394] ;  /* 0x00007280ff0677ac */ /* 0x000e620008000800 */
[----:B------:R-:W-:Y:S01]  /*02e0*/  ISETP.GE.U32.AND P0, PT, R5, 0x7, PT ;  /* 0x000000070500780c */ /* 0x000fe20003f06070 */
[--C-:B------:R-:W-:Y:S01]  /*02f0*/  IMAD.IADD R13, R2, 0x1, R9.reuse ;  /* 0x00000001020d7824 */ /* 0x100fe200078e0209 */
[----:B------:R-:W-:Y:S02]  /*0300*/  MOV R11, 0x400 ;  /* 0x00000400000b7802 */ /* 0x000fe40000000f00 */
[----:B------:R-:W-:Y:S02]  /*0310*/  IABS R16, R2 ;  /* 0x0000000200107213 */ /* 0x000fe40000000000 */
[----:B------:R-:W-:Y:S02]  /*0320*/  ISETP.NE.AND P3, PT, R24, RZ, PT ;  /* 0x000000ff1800720c */ /* 0x000fe40003f65270 */
[----:B------:R-:W-:Y:S01]  /*0330*/  ISETP.NE.AND P2, PT, R9, R16, PT ;  /* 0x000000100900720c */ /* 0x000fe20003f45270 */
[----:B-1----:R-:W-:Y:S01]  /*0340*/  IMAD R13, R13, UR6, R2 ;  /* 0x000000060d0d7c24 */ /* 0x002fe2000f8e0202 */
[----:B0-----:R-:W-:Y:S01]  /*0350*/  LEA R14, R12, R11, 0x18 ;  /* 0x0000000b0c0e7211 */ /* 0x001fe200078ec0ff */
[----:B------:R-:W-:-:S02]  /*0360*/  IMAD.IADD R11, R6, 0x1, R9 ;  /* 0x00000001060b7824 */ /* 0x000fc400078e0209 */
[----:B------:R-:W-:Y:S02]  /*0370*/  IMAD.MOV.U32 R12, RZ, RZ, R8 ;  /* 0x000000ffff0c7224 */ /* 0x000fe400078e0008 */
[----:B------:R-:W-:Y:S01]  /*0380*/  IMAD R14, R11, 0x18, R14 ;  /* 0x000000180b0e7824 */ /* 0x000fe200078e020e */
[----:B------:R-:W-:Y:S06]  /*0390*/  @!P0 BRA `(.L_x_1) ;  /* 0x0000000000c48947 */ /* 0x000fec0003800000 */
[----:B------:R-:W-:-:S07]  /*03a0*/  IMAD.MOV.U32 R12, RZ, RZ, R8 ;  /* 0x000000ffff0c7224 */ /* 0x000fce00078e0008 */
.L_x_2:
[----:B------:R-:W-:-:S05]  /*03b0*/  IMAD.IADD R16, R7, 0x1, R12 ;  /* 0x0000000107107824 */ /* 0x000fca00078e020c */
[----:B------:R-:W-:Y:S02]  /*03c0*/  VIMNMX.U32 R15, PT, PT, R11, R16, !PT ;  /* 0x000000100b0f7248 */ /* 0x000fe40007fe0000 */
[C-C-:B------:R-:W-:Y:S02]  /*03d0*/  VIADDMNMX.U32 R17, R16.reuse, 0x1, R11.reuse, !PT ;  /* 0x0000000110117846 */ /* 0x140fe4000780000b */
[----:B------:R-:W-:Y:S02]  /*03e0*/  ISETP.GT.U32.AND P5, PT, R15, 0x5, PT ;  /* 0x000000050f00780c */ /* 0x000fe40003fa4070 */
[C---:B------:R-:W-:Y:S02]  /*03f0*/  LEA R15, R16.reuse, R14, 0x2 ;  /* 0x0000000e100f7211 */ /* 0x040fe400078e10ff */
[----:B------:R-:W-:Y:S02]  /*0400*/  ISETP.GT.U32.AND P6, PT, R17, 0x5, PT ;  /* 0x000000051100780c */ /* 0x000fe40003fc4070 */
[----:B------:R-:W-:-:S02]  /*0410*/  VIADDMNMX.U32 R17, R16, 0x2, R11, !PT ;  /* 0x0000000210117846 */ /* 0x000fc4000780000b */
[--C-:B------:R-:W-:Y:S02]  /*0420*/  VIADDMNMX.U32 R18, R16, 0x3, R11.reuse, !PT ;  /* 0x0000000310127846 */ /* 0x100fe4000780000b */
[----:B------:R-:W-:Y:S01]  /*0430*/  ISETP.GT.U32.AND P0, PT, R17, 0x5, PT ;  /* 0x000000051100780c */ /* 0x000fe20003f04070 */
[----:B------:R-:W-:Y:S01]  /*0440*/  IMAD.IADD R17, R13, 0x1, R12 ;  /* 0x000000010d117824 */ /* 0x000fe200078e020c */
[----:B------:R-:W-:Y:S01]  /*0450*/  ISETP.GT.U32.AND P4, PT, R18, 0x5, PT ;  /* 0x000000051200780c */ /* 0x000fe20003f84070 */
[----:B------:R-:W0:Y:S01]  /*0460*/  @!P5 LDS R21, [R15] ;  /* 0x000000000f15d984 */ /* 0x000e220000000800 */
[----:B------:R-:W-:Y:S02]  /*0470*/  VIADD R12, R12, 0x8 ;  /* 0x000000080c0c7836 */ /* 0x000fe40000000000 */
[----:B------:R-:W-:Y:S01]  /*0480*/  IMAD.SHL.U32 R17, R17, 0x4, RZ ;  /* 0x0000000411117824 */ /* 0x000fe200078e00ff */
[----:B------:R-:W1:Y:S03]  /*0490*/  @!P6 LDS R23, [R15+0x4] ;  /* 0x000004000f17e984 */ /* 0x000e660000000800 */
[----:B------:R-:W0:Y:S03]  /*04a0*/  @!P5 LDC R18, c[0x3][R17] ;  /* 0x00c000001112db82 */ /* 0x000e260000000800 */
[----:B------:R-:W2:Y:S04]  /*04b0*/  @!P0 LDS R25, [R15+0x8] ;  /* 0x000008000f198984 */ /* 0x000ea80000000800 */
[----:B------:R-:W3:Y:S01]  /*04c0*/  @!P4 LDS R19, [R15+0xc] ;  /* 0x00000c000f13c984 */ /* 0x000ee20000000800 */
[----:B------:R-:W1:Y:S08]  /*04d0*/  @!P6 LDC R20, c[0x3][R17+0x4] ;  /* 0x00c001001114eb82 */ /* 0x000e700000000800 */
[----:B------:R-:W2:Y:S01]  /*04e0*/  @!P0 LDC R22, c[0x3][R17+0x8] ;  /* 0x00c0020011168b82 */ /* 0x000ea20000000800 */
[----:B0-----:R-:W-:Y:S01]  /*04f0*/  @!P5 FFMA R4, R21, R18, R4 ;  /* 0x000000121504d223 */ /* 0x001fe20000000004 */
[----:B------:R-:W-:-:S06]  /*0500*/  VIADDMNMX.U32 R21, R16, 0x5, R11, !PT ;  /* 0x0000000510157846 */ /* 0x000fcc000780000b */
[----:B------:R-:W3:Y:S01]  /*0510*/  @!P4 LDC R18, c[0x3][R17+0xc] ;  /* 0x00c003001112cb82 */ /* 0x000ee20000000800 */
[----:B-1----:R-:W-:Y:S01]  /*0520*/  @!P6 FFMA R4, R23, R20, R4 ;  /* 0x000000141704e223 */ /* 0x002fe20000000004 */
[--C-:B------:R-:W-:Y:S02]  /*0530*/  VIADDMNMX.U32 R20, R16, 0x4, R11.reuse, !PT ;  /* 0x0000000410147846 */ /* 0x100fe4000780000b */
[----:B------:R-:W-:Y:S02]  /*0540*/  ISETP.GT.U32.AND P6, PT, R21, 0x5, PT ;  /* 0x000000051500780c */ /* 0x000fe40003fc4070 */
[----:B------:R-:W-:Y:S01]  /*0550*/  ISETP.GT.U32.AND P5, PT, R20, 0x5, PT ;  /* 0x000000051400780c */ /* 0x000fe20003fa4070 */
[----:B--2---:R-:W-:Y:S01]  /*0560*/  @!P0 FFMA R4, R25, R22, R4 ;  /* 0x0000001619048223 */ /* 0x004fe20000000004 */
[C---:B------:R-:W-:Y:S02]  /*0570*/  ISETP.GE.U32.AND P0, PT, R16.reuse, -0x6, PT ;  /* 0xfffffffa1000780c */ /* 0x040fe40003f06070 */
[----:B------:R-:W-:-:S02]  /*0580*/  VIADDMNMX.U32 R16, R16, 0x7, R11, !PT ;  /* 0x0000000710107846 */ /* 0x000fc4000780000b */
[----:B------:R-:W-:-:S05]  /*0590*/  ISETP.GT.U32.OR P0, PT, R11, 0x5, !P0 ;  /* 0x000000050b00780c */ /* 0x000fca0004704470 */
[----:B------:R-:W-:Y:S01]  /*05a0*/  @!P6 LDS R21, [R15+0x14] ;  /* 0x000014000f15e984 */ /* 0x000fe20000000800 */
[----:B---3--:R-:W-:Y:S01]  /*05b0*/  @!P4 FFMA R4, R19, R18, R4 ;  /* 0x000000121304c223 */ /* 0x008fe20000000004 */
[----:B------:R-:W-:Y:S02]  /*05c0*/  ISETP.GT.U32.AND P4, PT, R16, 0x5, PT ;  /* 0x000000051000780c */ /* 0x000fe40003f84070 */
[----:B------:R-:W0:Y:S01]  /*05d0*/  @!P5 LDS R19, [R15+0x10] ;  /* 0x000010000f13d984 */ /* 0x000e220000000800 */
[----:B------:R-:W0:Y:S03]  /*05e0*/  @!P5 LDC R16, c[0x3][R17+0x10] ;  /* 0x00c004001110db82 */ /* 0x000e260000000800 */
[----:B------:R-:W1:Y:S05]  /*05f0*/  @!P0 LDS R23, [R15+0x18] ;  /* 0x000018000f178984 */ /* 0x000e6a0000000800 */
[----:B------:R-:W2:Y:S02]  /*0600*/  @!P6 LDC R18, c[0x3][R17+0x14] ;  /* 0x00c005001112eb82 */ /* 0x000ea40000000800 */
[----:B------:R-:W3:Y:S06]  /*0610*/  @!P4 LDS R25, [R15+0x1c] ;  /* 0x00001c000f19c984 */ /* 0x000eec0000000800 */
[----:B------:R-:W1:Y:S08]  /*0620*/  @!P0 LDC R20, c[0x3][R17+0x18] ;  /* 0x00c0060011148b82 */ /* 0x000e700000000800 */
[----:B------:R-:W3:Y:S01]  /*0630*/  @!P4 LDC R22, c[0x3][R17+0x1c] ;  /* 0x00c007001116cb82 */ /* 0x000ee20000000800 */
[----:B0-----:R-:W-:Y:S01]  /*0640*/  @!P5 FFMA R4, R19, R16, R4 ;  /* 0x000000101304d223 */ /* 0x001fe20000000004 */
[----:B------:R-:W-:-:S03]  /*0650*/  IMAD.IADD R19, R2, 0x1, R12 ;  /* 0x0000000102137824 */ /* 0x000fc600078e020c */
[----:B--2---:R-:W-:Y:S02]  /*0660*/  @!P6 FFMA R4, R21, R18, R4 ;  /* 0x000000121504e223 */ /* 0x004fe40000000004 */
[----:B------:R-:W-:Y:S02]  /*0670*/  ISETP.NE.AND P5, PT, R19, R10, PT ;  /* 0x0000000a1300720c */ /* 0x000fe40003fa5270 */
[----:B-1----:R-:W-:-:S04]  /*0680*/  @!P0 FFMA R4, R23, R20, R4 ;  /* 0x0000001417048223 */ /* 0x002fc80000000004 */
[----:B---3--:R-:W-:-:S07]  /*0690*/  @!P4 FFMA R4, R25, R22, R4 ;  /* 0x000000161904c223 */ /* 0x008fce0000000004 */
[----:B------:R-:W-:Y:S05]  /*06a0*/  @P5 BRA `(.L_x_2) ;  /* 0xfffffffc00405947 */ /* 0x000fea000383ffff */
.L_x_1:
[----:B------:R-:W-:Y:S01]  /*06b0*/  VIADD R9, R9, 0x1 ;  /* 0x0000000109097836 */ /* 0x000fe20000000000 */
[----:B------:R-:W-:Y:S06]  /*06c0*/  @!P3 BRA `(.L_x_3) ;  /* 0x0000000000e0b947 */ /* 0x000fec0003800000 */
[----:B------:R-:W-:Y:S01]  /*06d0*/  ISETP.NE.AND P6, PT, R26, RZ, PT ;  /* 0x000000ff1a00720c */ /* 0x000fe20003fc5270 */
[----:B------:R-:W-:-:S12]  /*06e0*/  @!P1 BRA `(.L_x_4) ;  /* 0x0000000000649947 */ /* 0x000fd80003800000 */
[----:B------:R-:W-:-:S05]  /*06f0*/  IMAD.IADD R16, R7, 0x1, R12 ;  /* 0x0000000107107824 */ /* 0x000fca00078e020c */
[----:B------:R-:W-:Y:S02]  /*0700*/  VIMNMX.U32 R15, PT, PT, R11, R16, !PT ;  /* 0x000000100b0f7248 */ /* 0x000fe40007fe0000 */
[C-C-:B------:R-:W-:Y:S02]  /*0710*/  VIADDMNMX.U32 R17, R16.reuse, 0x1, R11.reuse, !PT ;  /* 0x0000000110117846 */ /* 0x140fe4000780000b */
[----:B------:R-:W-:Y:S02]  /*0720*/  ISETP.GT.U32.AND P0, PT, R15, 0x5, PT ;  /* 0x000000050f00780c */ /* 0x000fe40003f04070 */
[----:B------:R-:W-:Y:S02]  /*0730*/  VIADDMNMX.U32 R15, R16, 0x2, R11, !PT ;  /* 0x00000002100f7846 */ /* 0x000fe4000780000b */
[----:B------:R-:W-:Y:S02]  /*0740*/  ISETP.GT.U32.AND P3, PT, R17, 0x5, PT ;  /* 0x000000051100780c */ /* 0x000fe40003f64070 */
[----:B------:R-:W-:-:S02]  /*0750*/  ISETP.GT.U32.AND P4, PT, R15, 0x5, PT ;  /* 0x000000050f00780c */ /* 0x000fc40003f84070 */
[C---:B------:R-:W-:Y:S02]  /*0760*/  LEA R25, R16.reuse, R14, 0x2 ;  /* 0x0000000e10197211 */ /* 0x040fe400078e10ff */
[----:B------:R-:W-:-:S03]  /*0770*/  VIADDMNMX.U32 R15, R16, 0x3, R11, !PT ;  /* 0x00000003100f7846 */ /* 0x000fc6000780000b */
[----:B------:R-:W0:Y:S01]  /*0780*/  @!P0 LDS R17, [R25] ;  /* 0x0000000019118984 */ /* 0x000e220000000800 */
[----:B------:R-:W-:Y:S01]  /*0790*/  ISETP.GT.U32.AND P5, PT, R15, 0x5, PT ;  /* 0x000000050f00780c */ /* 0x000fe20003fa4070 */
[----:B------:R-:W-:Y:S02]  /*07a0*/  IMAD.IADD R15, R13, 0x1, R12 ;  /* 0x000000010d0f7824 */ /* 0x000fe400078e020c */
[----:B------:R-:W1:Y:S01]  /*07b0*/  @!P3 LDS R19, [R25+0x4] ;  /* 0x000004001913b984 */ /* 0x000e620000000800 */
[----:B------:R-:W-:Y:S02]  /*07c0*/  VIADD R12, R12, 0x4 ;  /* 0x000000040c0c7836 */ /* 0x000fe40000000000 */
[----:B------:R-:W-:Y:S01]  /*07d0*/  IMAD.SHL.U32 R15, R15, 0x4, RZ ;  /* 0x000000040f0f7824 */ /* 0x000fe200078e00ff */
[----:B------:R-:W2:Y:S03]  /*07e0*/  @!P4 LDS R21, [R25+0x8] ;  /* 0x000008001915c984 */ /* 0x000ea60000000800 */
[----:B------:R-:W0:Y:S03]  /*07f0*/  @!P0 LDC R16, c[0x3][R15] ;  /* 0x00c000000f108b82 */ /* 0x000e260000000800 */
[----:B------:R-:W3:Y:S05]  /*0800*/  @!P5 LDS R23, [R25+0xc] ;  /* 0x00000c001917d984 */ /* 0x000eea0000000800 */
[----:B------:R-:W1:Y:S08]  /*0810*/  @!P3 LDC R18, c[0x3][R15+0x4] ;  /* 0x00c001000f12bb82 */ /* 0x000e700000000800 */
[----:B------:R-:W2:Y:S08]  /*0820*/  @!P4 LDC R20, c[0x3][R15+0x8] ;  /* 0x00c002000f14cb82 */ /* 0x000eb00000000800 */
[----:B------:R-:W3:Y:S01]  /*0830*/  @!P5 LDC R22, c[0x3][R15+0xc] ;  /* 0x00c003000f16db82 */ /* 0x000ee20000000800 */
[----:B0-----:R-:W-:-:S04]  /*0840*/  @!P0 FFMA R4, R17, R16, R4 ;  /* 0x0000001011048223 */ /* 0x001fc80000000004 */
[----:B-1----:R-:W-:-:S04]  /*0850*/  @!P3 FFMA R4, R19, R18, R4 ;  /* 0x000000121304b223 */ /* 0x002fc80000000004 */
[----:B--2---:R-:W-:-:S04]  /*0860*/  @!P4 FFMA R4, R21, R20, R4 ;  /* 0x000000141504c223 */ /* 0x004fc80000000004 */
[----:B---3--:R-:W-:-:S07]  /*0870*/  @!P5 FFMA R4, R23, R22, R4 ;  /* 0x000000161704d223 */ /* 0x008fce0000000004 */
.L_x_4:
[----:B------:R-:W-:Y:S05]  /*0880*/  @!P6 BRA `(.L_x_3) ;  /* 0x000000000070e947 */ /* 0x000fea0003800000 */
[----:B------:R-:W-:Y:S02]  /*0890*/  ISETP.NE.AND P3, PT, R26, 0x1, PT ;  /* 0x000000011a00780c */ /* 0x000fe40003f65270 */
[----:B------:R-:W-:-:S11]  /*08a0*/  LOP3.LUT P0, RZ, R5, 0x1, RZ, 0xc0, !PT ;  /* 0x0000000105ff7812 */ /* 0x000fd6000780c0ff */
[----:B------:R-:W-:Y:S05]  /*08b0*/  @!P3 BRA `(.L_x_5) ;  /* 0x00000000003cb947 */ /* 0x000fea0003800000 */
[----:B------:R-:W-:-:S04]  /*08c0*/  IMAD.IADD R16, R7, 0x1, R12 ;  /* 0x0000000107107824 */ /* 0x000fc800078e020c */
[C---:B------:R-:W-:Y:S01]  /*08d0*/  IMAD R19, R16.reuse, 0x4, R14 ;  /* 0x0000000410137824 */ /* 0x040fe200078e020e */
[----:B------:R-:W-:Y:S02]  /*08e0*/  VIMNMX.U32 R15, PT, PT, R11, R16, !PT ;  /* 0x000000100b0f7248 */ /* 0x000fe40007fe0000 */
[----:B------:R-:W-:Y:S01]  /*08f0*/  VIADDMNMX.U32 R17, R16, 0x1, R11, !PT ;  /* 0x0000000110117846 */ /* 0x000fe2000780000b */
[----:B------:R-:W-:Y:S01]  /*0900*/  IMAD.IADD R16, R13, 0x1, R12 ;  /* 0x000000010d107824 */ /* 0x000fe200078e020c */
[----:B------:R-:W-:Y:S01]  /*0910*/  ISETP.GT.U32.AND P3, PT, R15, 0x5, PT ;  /* 0x000000050f00780c */ /* 0x000fe20003f64070 */
[----:B------:R-:W-:Y:S01]  /*0920*/  VIADD R12, R12, 0x2 ;  /* 0x000000020c0c7836 */ /* 0x000fe20000000000 */
[----:B------:R-:W-:Y:S02]  /*0930*/  ISETP.GT.U32.AND P4, PT, R17, 0x5, PT ;  /* 0x000000051100780c */ /* 0x000fe40003f84070 */
[----:B------:R-:W-:-:S09]  /*0940*/  SHF.L.U32 R20, R16, 0x2, RZ ;  /* 0x0000000210147819 */ /* 0x000fd200000006ff */
[----:B------:R-:W0:Y:S01]  /*0950*/  @!P3 LDS R15, [R19] ;  /* 0x00000000130fb984 */ /* 0x000e220000000800 */
[----:B------:R-:W0:Y:S03]  /*0960*/  @!P3 LDC R16, c[0x3][R20] ;  /* 0x00c000001410bb82 */ /* 0x000e260000000800 */
[----:B------:R-:W1:Y:S05]  /*0970*/  @!P4 LDS R17, [R19+0x4] ;  /* 0x000004001311c984 */ /* 0x000e6a0000000800 */
[----:B------:R-:W1:Y:S01]  /*0980*/  @!P4 LDC R18, c[0x3][R20+0x4] ;  /* 0x00c001001412cb82 */ /* 0x000e620000000800 */
[----:B0-----:R-:W-:-:S04]  /*0990*/  @!P3 FFMA R4, R15, R16, R4 ;  /* 0x000000100f04b223 */ /* 0x001fc80000000004 */
[----:B-1----:R-:W-:-:S07]  /*09a0*/  @!P4 FFMA R4, R17, R18, R4 ;  /* 0x000000121104c223 */ /* 0x002fce0000000004 */
.L_x_5:
[----:B------:R-:W-:Y:S05]  /*09b0*/  @P0 BRA `(.L_x_3) ;  /* 0x0000000000240947 */ /* 0x000fea0003800000 */
[----:B------:R-:W-:-:S05]  /*09c0*/  IMAD.IADD R15, R7, 0x1, R12 ;  /* 0x00000001070f7824 */ /* 0x000fca00078e020c */
[----:B------:R-:W-:-:S04]  /*09d0*/  VIMNMX.U32 R11, PT, PT, R11, R15, !PT ;  /* 0x0000000f0b0b7248 */ /* 0x000fc80007fe0000 */
[----:B------:R-:W-:-:S13]  /*09e0*/  ISETP.GT.U32.AND P0, PT, R11, 0x5, PT ;  /* 0x000000050b00780c */ /* 0x000fda0003f04070 */
[----:B------:R-:W-:Y:S02]  /*09f0*/  @!P0 IMAD R14, R15, 0x4, R14 ;  /* 0x000000040f0e8824 */ /* 0x000fe400078e020e */
[----:B------:R-:W-:-:S03]  /*0a00*/  @!P0 IMAD.IADD R13, R13, 0x1, R12 ;  /* 0x000000010d0d8824 */ /* 0x000fc600078e020c */
[----:B------:R-:W0:Y:S01]  /*0a10*/  @!P0 LDS R11, [R14] ;  /* 0x000000000e0b8984 */ /* 0x000e220000000800 */
[----:B------:R-:W-:-:S06]  /*0a20*/  @!P0 IMAD.SHL.U32 R13, R13, 0x4, RZ ;  /* 0x000000040d0d8824 */ /* 0x000fcc00078e00ff */
[----:B------:R-:W0:Y:S02]  /*0a30*/  @!P0 LDC R13, c[0x3][R13] ;  /* 0x00c000000d0d8b82 */ /* 0x000e240000000800 */
[----:B0-----:R-:W-:-:S07]  /*0a40*/  @!P0 FFMA R4, R11, R13, R4 ;  /* 0x0000000d0b048223 */ /* 0x001fce0000000004 */
.L_x_3:
[----:B------:R-:W-:Y:S05]  /*0a50*/  @P2 BRA `(.L_x_6) ;  /* 0xfffffff800182947 */ /* 0x000fea000383ffff */
.L_x_0:
[----:B------:R-:W1:Y:S01]  /*0a60*/  LDC.64 R6, c[0x0][0x388] ;  /* 0x0000e200ff067b82 */ /* 0x000e620000000a00 */
[----:B------:R-:W2:Y:S02]  /*0a70*/  LDCU UR6, c[0x0][0x390] ;  /* 0x00007200ff0677ac */ /* 0x000ea40008000800 */
[----:B--2---:R-:W-:-:S04]  /*0a80*/  IMAD R3, R0, UR6, R3 ;  /* 0x0000000600037c24 */ /* 0x004fc8000f8e0203 */
[----:B-1----:R-:W-:-:S05]  /*0a90*/  IMAD.WIDE R2, R3, 0x4, R6 ;  /* 0x0000000403027825 */ /* 0x002fca00078e0206 */
[----:B------:R-:W-:Y:S01]  /*0aa0*/  STG.E desc[UR4][R2.64], R4 ;  /* 0x0000000402007986 */ /* 0x000fe2000c101904 */
[----:B------:R-:W-:Y:S05]  /*0ab0*/  EXIT ;  /* 0x000000000000794d */ /* 0x000fea0003800000 */
.L_x_7:
[----:B------:R-:W-:-:S00]  /*0ac0*/  BRA `(.L_x_7) ;  /* 0xfffffffc00fc7947 */ /* 0x000fc0000383ffff */
[----:B------:R-:W-:-:S00]  /*0ad0*/  NOP ;  /* 0x0000000000007918 */ /* 0x000fc00000000000 */
        /* <DEDUP_REMOVED lines=10> */
.L_x_8:


//--------------------- .nv.shared._Z5convoPfS_ii --------------------------
	.section	.nv.shared._Z5convoPfS_ii,"aw",@nobits
	.sectionflags	@""
	.align	4
.nv.shared._Z5convoPfS_ii:
	.zero		1168


//--------------------- .nv.shared.reserved.0     --------------------------
	.section	.nv.shared.reserved.0,"aw",@nobits
	.weak		__nv_reservedSMEM_offset_0_alias
	.size		__nv_reservedSMEM_offset_0_alias, 0, 64
	.other		__nv_reservedSMEM_offset_0_alias,@"STO_CUDA_RESERVED_SHARED STV_DEFAULT"
__nv_reservedSMEM_offset_0_alias:
	.zero		0
	.zero		64


//--------------------- .nv.constant0._Z5convoPfS_ii --------------------------
	.section	.nv.constant0._Z5convoPfS_ii,"a",@progbits
	.sectionflags	@""
	.align	4
.nv.constant0._Z5convoPfS_ii:
	.zero		920


//--------------------- SYMBOLS --------------------------

	.type		.nv.reservedSmem.offset0,@object
	.size		.nv.reservedSmem.offset0,0x4
	.type		.nv.reservedSmem.cap,@object
	.size		.nv.reservedSmem.cap,0x4
